	.headerflags	@"EF_CUDA_TEXMODE_UNIFIED EF_CUDA_64BIT_ADDRESS EF_CUDA_ACCELERATORS EF_CUDA_SM90 EF_CUDA_VIRTUAL_SM(EF_CUDA_SM90)"
	.elftype	@"ET_EXEC"


//--------------------- .nv.info                  --------------------------
	.section	.nv.info,"",@"SHT_CUDA_INFO"
	.align	4


	//----- nvinfo : EIATTR_REGCOUNT
	.align		4
        /*0000*/ 	.byte	0x04, 0x2f
        /*0002*/ 	.short	(.L_1 - .L_0)
	.align		4
.L_0:
        /*0004*/ 	.word	index@(triton_poi_fused_8)
        /*0008*/ 	.word	0x00000011


	//----- nvinfo : EIATTR_MIN_STACK_SIZE
	.align		4
.L_1:
        /*000c*/ 	.byte	0x04, 0x12
        /*000e*/ 	.short	(.L_3 - .L_2)
	.align		4
.L_2:
        /*0010*/ 	.word	index@(triton_poi_fused_8)
        /*0014*/ 	.word	0x00000000


	//----- nvinfo : EIATTR_FRAME_SIZE
	.align		4
.L_3:
        /*0018*/ 	.byte	0x04, 0x11
        /*001a*/ 	.short	(.L_5 - .L_4)
	.align		4
.L_4:
        /*001c*/ 	.word	index@(triton_poi_fused_8)
        /*0020*/ 	.word	0x00000000


	//----- nvinfo : EIATTR_MIN_STACK_SIZE
	.align		4
.L_5:
        /*0024*/ 	.byte	0x04, 0x12
        /*0026*/ 	.short	(.L_7 - .L_6)
	.align		4
.L_6:
        /*0028*/ 	.word	index@(triton_poi_fused_8)
        /*002c*/ 	.word	0x00000000
.L_7:


//--------------------- .nv.info.triton_poi_fused_8 --------------------------
	.section	.nv.info.triton_poi_fused_8,"",@"SHT_CUDA_INFO"
	.sectionflags	@""
	.align	4


	//----- nvinfo : EIATTR_CUDA_API_VERSION
	.align		4
        /*0000*/ 	.byte	0x04, 0x37
        /*0002*/ 	.short	(.L_9 - .L_8)
.L_8:
        /*0004*/ 	.word	0x0000007c


	//----- nvinfo : EIATTR_KPARAM_INFO
	.align		4
.L_9:
        /*0008*/ 	.byte	0x04, 0x17
        /*000a*/ 	.short	(.L_11 - .L_10)
.L_10:
        /*000c*/ 	.word	0x00000000
        /*0010*/ 	.short	0x0003
        /*0012*/ 	.short	0x0014
        /*0014*/ 	.byte	0x00, 0xf0, 0x11, 0x00


	//----- nvinfo : EIATTR_KPARAM_INFO
	.align		4
.L_11:
        /*0018*/ 	.byte	0x04, 0x17
        /*001a*/ 	.short	(.L_13 - .L_12)
.L_12:
        /*001c*/ 	.word	0x00000000
        /*0020*/ 	.short	0x0002
        /*0022*/ 	.short	0x0010
        /*0024*/ 	.byte	0x00, 0xf0, 0x11, 0x00


	//----- nvinfo : EIATTR_KPARAM_INFO
	.align		4
.L_13:
        /*0028*/ 	.byte	0x04, 0x17
        /*002a*/ 	.short	(.L_15 - .L_14)
.L_14:
        /*002c*/ 	.word	0x00000000
        /*0030*/ 	.short	0x0001
        /*0032*/ 	.short	0x0008
        /*0034*/ 	.byte	0x00, 0xf4, 0x21, 0x00


	//----- nvinfo : EIATTR_KPARAM_INFO
	.align		4
.L_15:
        /*0038*/ 	.byte	0x04, 0x17
        /*003a*/ 	.short	(.L_17 - .L_16)
.L_16:
        /*003c*/ 	.word	0x00000000
        /*0040*/ 	.short	0x0000
        /*0042*/ 	.short	0x0000
        /*0044*/ 	.byte	0x00, 0xf4, 0x21, 0x00


	//----- nvinfo : EIATTR_SPARSE_MMA_MASK
	.align		4
.L_17:
        /*0048*/ 	.byte	0x03, 0x50
        /*004a*/ 	.short	0x0000


	//----- nvinfo : EIATTR_MAXREG_COUNT
	.align		4
        /*004c*/ 	.byte	0x03, 0x1b
        /*004e*/ 	.short	0x00ff


	//----- nvinfo : EIATTR_EXIT_INSTR_OFFSETS
	.align		4
        /*0050*/ 	.byte	0x04, 0x1c
        /*0052*/ 	.short	(.L_19 - .L_18)


	//   ....[0]....
.L_18:
        /*0054*/ 	.word	0x000002e0


	//   ....[1]....
        /*0058*/ 	.word	0x000003a0


	//----- nvinfo : EIATTR_REQNTID
	.align		4
.L_19:
        /*005c*/ 	.byte	0x04, 0x10
        /*005e*/ 	.short	(.L_21 - .L_20)
.L_20:
        /*0060*/ 	.word	0x00000080
        /*0064*/ 	.word	0x00000001
        /*0068*/ 	.word	0x00000001


	//----- nvinfo : EIATTR_CBANK_PARAM_SIZE
	.align		4
.L_21:
        /*006c*/ 	.byte	0x03, 0x19
        /*006e*/ 	.short	0x0018


	//----- nvinfo : EIATTR_PARAM_CBANK
	.align		4
        /*0070*/ 	.byte	0x04, 0x0a
        /*0072*/ 	.short	(.L_23 - .L_22)
	.align		4
.L_22:
        /*0074*/ 	.word	index@(.nv.constant0.triton_poi_fused_8)
        /*0078*/ 	.short	0x0210
        /*007a*/ 	.short	0x0018


	//----- nvinfo : EIATTR_SW_WAR
	.align		4
.L_23:
        /*007c*/ 	.byte	0x04, 0x36
        /*007e*/ 	.short	(.L_25 - .L_24)
.L_24:
        /*0080*/ 	.word	0x00000008
.L_25:


//--------------------- .nv.callgraph             --------------------------
	.section	.nv.callgraph,"",@"SHT_CUDA_CALLGRAPH"
	.align	4
	.sectionentsize	8
	.align		4
        /*0000*/ 	.word	0x00000000
	.align		4
        /*0004*/ 	.word	0xffffffff
	.align		4
        /*0008*/ 	.word	0x00000000
	.align		4
        /*000c*/ 	.word	0xfffffffe
	.align		4
        /*0010*/ 	.word	0x00000000
	.align		4
        /*0014*/ 	.word	0xfffffffd
	.align		4
        /*0018*/ 	.word	0x00000000
	.align		4
        /*001c*/ 	.word	0xfffffffc


//--------------------- .text.triton_poi_fused_8  --------------------------
	.section	.text.triton_poi_fused_8,"ax",@progbits
	.sectionflags	@"SHF_BARRIERS=1"
	.align	128
        .global         triton_poi_fused_8
        .type           triton_poi_fused_8,@function
        .size           triton_poi_fused_8,(.L_x_1 - triton_poi_fused_8)
        .other          triton_poi_fused_8,@"STO_CUDA_ENTRY STV_DEFAULT"
triton_poi_fused_8:
.text.triton_poi_fused_8:
[----:B------:R-:W0:Y:S02]  /*0000*/  LDC R1, c[0x0][0x28] ;  /* 0x00000a00ff017b82 */ /* 0x000e240000000800 */
[----:B------:R-:W1:Y:S01]  /*0010*/  S2R R11, SR_CTAID.X ;  /* 0x00000000000b7919 */ /* 0x000e620000002500 */
[----:B------:R-:W2:Y:S01]  /*0020*/  LDC.64 R4, c[0x0][0x210] ;  /* 0x00008400ff047b82 */ /* 0x000ea20000000a00 */
[----:B------:R-:W-:Y:S01]  /*0030*/  IMAD.MOV.U32 R10, RZ, RZ, RZ ;  /* 0x000000ffff0a7224 */ /* 0x000fe200078e00ff */
[----:B------:R-:W-:Y:S01]  /*0040*/  ULDC.64 UR6, c[0x0][0x208] ;  /* 0x0000820000067ab9 */ /* 0x000fe20000000a00 */
[----:B------:R-:W3:Y:S01]  /*0050*/  S2R R0, SR_TID.X ;  /* 0x0000000000007919 */ /* 0x000ee20000002100 */
[----:B------:R-:W-:Y:S01]  /*0060*/  IMAD.MOV.U32 R12, RZ, RZ, RZ ;  /* 0x000000ffff0c7224 */ /* 0x000fe200078e00ff */
[----:B------:R-:W4:Y:S01]  /*0070*/  S2R R6, SR_CTAID.Y ;  /* 0x0000000000067919 */ /* 0x000f220000002600 */
[----:B-1----:R-:W-:Y:S01]  /*0080*/  IMAD.SHL.U32 R11, R11, 0x10, RZ ;  /* 0x000000100b0b7824 */ /* 0x002fe200078e00ff */
[----:B---3--:R-:W-:-:S04]  /*0090*/  SHF.R.U32.HI R7, RZ, 0x4, R0 ;  /* 0x00000004ff077819 */ /* 0x008fc80000011600 */
[----:B------:R-:W-:Y:S01]  /*00a0*/  LOP3.LUT R3, R11, 0xf, R0, 0xf8, !PT ;  /* 0x0000000f0b037812 */ /* 0x000fe200078ef800 */
[----:B----4-:R-:W-:Y:S01]  /*00b0*/  IMAD.SHL.U32 R6, R6, 0x10, RZ ;  /* 0x0000001006067824 */ /* 0x010fe200078e00ff */
[----:B------:R-:W-:Y:S02]  /*00c0*/  SGXT.U32 R7, R7, 0x3 ;  /* 0x000000030707781a */ /* 0x000fe40000000000 */
[----:B------:R-:W-:Y:S02]  /*00d0*/  ISETP.GE.AND P0, PT, R3, 0x9, PT ;  /* 0x000000090300780c */ /* 0x000fe40003f06270 */
[----:B------:R-:W-:Y:S02]  /*00e0*/  LOP3.LUT R2, R6, R7, RZ, 0xfc, !PT ;  /* 0x0000000706027212 */ /* 0x000fe400078efcff */
[----:B------:R-:W-:Y:S02]  /*00f0*/  LOP3.LUT R8, R6, 0x8, R7, 0xfe, !PT ;  /* 0x0000000806087812 */ /* 0x000fe400078efe07 */
[C---:B------:R-:W-:Y:S01]  /*0100*/  ISETP.LT.AND P1, PT, R2.reuse, 0x10, !P0 ;  /* 0x000000100200780c */ /* 0x040fe20004721270 */
[----:B------:R-:W-:Y:S01]  /*0110*/  IMAD R3, R2, 0x9, R3 ;  /* 0x0000000902037824 */ /* 0x000fe200078e0203 */
[----:B------:R-:W-:-:S03]  /*0120*/  ISETP.LT.AND P0, PT, R8, 0x10, !P0 ;  /* 0x000000100800780c */ /* 0x000fc60004701270 */
[C---:B------:R-:W-:Y:S02]  /*0130*/  VIADD R9, R3.reuse, 0x48 ;  /* 0x0000004803097836 */ /* 0x040fe40000000000 */
[----:B--2---:R-:W-:-:S04]  /*0140*/  IMAD.WIDE R2, R3, 0x4, R4 ;  /* 0x0000000403027825 */ /* 0x004fc800078e0204 */
[----:B------:R-:W-:Y:S02]  /*0150*/  IMAD.WIDE R4, R9, 0x4, R4 ;  /* 0x0000000409047825 */ /* 0x000fe400078e0204 */
[----:B------:R1:W2:Y:S04]  /*0160*/  @P1 LDG.E.EL R10, desc[UR6][R2.64] ;  /* 0x00000006020a1981 */ /* 0x0002a8000c2e1900 */
[----:B------:R3:W4:Y:S01]  /*0170*/  @P0 LDG.E.EL R12, desc[UR6][R4.64] ;  /* 0x00000006040c0981 */ /* 0x000722000c2e1900 */
[----:B------:R-:W5:Y:S01]  /*0180*/  S2UR UR5, SR_CgaCtaId ;  /* 0x00000000000579c3 */ /* 0x000f620000008800 */
[C---:B------:R-:W-:Y:S01]  /*0190*/  IMAD.SHL.U32 R9, R0.reuse, 0x10, RZ ;  /* 0x0000001000097824 */ /* 0x040fe200078e00ff */
[----:B------:R-:W-:Y:S01]  /*01a0*/  UMOV UR4, 0x400 ;  /* 0x0000040000047882 */ /* 0x000fe20000000000 */
[----:B------:R-:W-:Y:S01]  /*01b0*/  SHF.R.U32.HI R8, RZ, 0x3, R0 ;  /* 0x00000003ff087819 */ /* 0x000fe20000011600 */
[----:B-1----:R-:W-:-:S02]  /*01c0*/  IMAD.SHL.U32 R2, R0, 0x8, RZ ;  /* 0x0000000800027824 */ /* 0x002fc400078e00ff */
[----:B------:R-:W-:Y:S01]  /*01d0*/  LOP3.LUT R14, R9, 0xf0, RZ, 0xc0, !PT ;  /* 0x000000f0090e7812 */ /* 0x000fe200078ec0ff */
[----:B------:R-:W-:Y:S01]  /*01e0*/  IMAD.SHL.U32 R9, R0, 0x2, RZ ;  /* 0x0000000200097824 */ /* 0x000fe200078e00ff */
[----:B------:R-:W-:Y:S02]  /*01f0*/  SGXT.U32 R8, R8, 0x4 ;  /* 0x000000040808781a */ /* 0x000fe40000000000 */
[----:B------:R-:W-:Y:S02]  /*0200*/  LOP3.LUT R7, R14, R7, RZ, 0xfc, !PT ;  /* 0x000000070e077212 */ /* 0x000fe400078efcff */
[----:B------:R-:W-:Y:S02]  /*0210*/  LOP3.LUT R8, R11, R8, RZ, 0xfc, !PT ;  /* 0x000000080b087212 */ /* 0x000fe400078efcff */
[----:B------:R-:W-:Y:S02]  /*0220*/  LOP3.LUT R9, R6, 0xe, R9, 0xf8, !PT ;  /* 0x0000000e06097812 */ /* 0x000fe400078ef809 */
[----:B------:R-:W-:-:S02]  /*0230*/  ISETP.GE.AND P0, PT, R8, 0x9, PT ;  /* 0x000000090800780c */ /* 0x000fc40003f06270 */
[----:B------:R-:W-:Y:S02]  /*0240*/  LOP3.LUT R0, R0, 0x78, RZ, 0xc0, !PT ;  /* 0x0000007800007812 */ /* 0x000fe400078ec0ff */
[----:B------:R-:W-:Y:S02]  /*0250*/  ISETP.LT.AND P0, PT, R9, 0x10, !P0 ;  /* 0x000000100900780c */ /* 0x000fe40004701270 */
[----:B------:R-:W-:Y:S01]  /*0260*/  LOP3.LUT R3, R2, 0x3f8, RZ, 0xc0, !PT ;  /* 0x000003f802037812 */ /* 0x000fe200078ec0ff */
[----:B-----5:R-:W-:-:S06]  /*0270*/  UPRMT UR4, UR5, 0x654, UR4 ;  /* 0x0000065405047896 */ /* 0x020fcc0008000004 */
[----:B------:R-:W-:Y:S02]  /*0280*/  LEA.HI R14, R14, UR4, RZ, 0x1f ;  /* 0x000000040e0e7c11 */ /* 0x000fe4000f8ff8ff */
[----:B---3--:R-:W-:-:S03]  /*0290*/  IADD3 R5, R3, UR4, R0 ;  /* 0x0000000403057c10 */ /* 0x008fc6000fffe000 */
[----:B------:R-:W-:-:S05]  /*02a0*/  IMAD R7, R7, 0x4, R14 ;  /* 0x0000000407077824 */ /* 0x000fca00078e020e */
[----:B--2---:R1:W-:Y:S04]  /*02b0*/  STS [R7], R10 ;  /* 0x0000000a07007388 */ /* 0x0043e80000000800 */
[----:B----4-:R1:W-:Y:S01]  /*02c0*/  STS [R7+0x20], R12 ;  /* 0x0000200c07007388 */ /* 0x0103e20000000800 */
[----:B------:R-:W-:Y:S06]  /*02d0*/  BAR.SYNC.DEFER_BLOCKING 0x0 ;  /* 0x0000000000007b1d */ /* 0x000fec0000010000 */
[----:B-1----:R-:W-:Y:S05]  /*02e0*/  @!P0 EXIT ;  /* 0x000000000000894d */ /* 0x002fea0003800000 */
[----:B------:R-:W0:Y:S01]  /*02f0*/  LDS.64 R6, [R5] ;  /* 0x0000000005067984 */ /* 0x000e220000000a00 */
[----:B------:R-:W-:Y:S01]  /*0300*/  SHF.R.S32.HI R0, RZ, 0x1f, R9 ;  /* 0x0000001fff007819 */ /* 0x000fe20000011409 */
[----:B------:R-:W1:Y:S03]  /*0310*/  LDC.64 R2, c[0x0][0x218] ;  /* 0x00008600ff027b82 */ /* 0x000e660000000a00 */
[----:B------:R-:W-:-:S04]  /*0320*/  LEA.HI R0, R0, R9, RZ, 0x2 ;  /* 0x0000000900007211 */ /* 0x000fc800078f10ff */
[----:B------:R-:W-:Y:S02]  /*0330*/  LOP3.LUT R4, R0, 0xfffffffc, RZ, 0xc0, !PT ;  /* 0xfffffffc00047812 */ /* 0x000fe400078ec0ff */
[----:B------:R-:W-:-:S03]  /*0340*/  SHF.R.S32.HI R0, RZ, 0x2, R0 ;  /* 0x00000002ff007819 */ /* 0x000fc60000011400 */
[----:B------:R-:W-:-:S04]  /*0350*/  IMAD.IADD R9, R9, 0x1, -R4 ;  /* 0x0000000109097824 */ /* 0x000fc800078e0a04 */
[----:B------:R-:W-:-:S04]  /*0360*/  IMAD R9, R8, 0x4, R9 ;  /* 0x0000000408097824 */ /* 0x000fc800078e0209 */
[----:B------:R-:W-:-:S04]  /*0370*/  IMAD R9, R0, 0x24, R9 ;  /* 0x0000002400097824 */ /* 0x000fc800078e0209 */
[----:B-1----:R-:W-:-:S05]  /*0380*/  IMAD.WIDE R2, R9, 0x4, R2 ;  /* 0x0000000409027825 */ /* 0x002fca00078e0202 */
[----:B0-----:R-:W-:Y:S01]  /*0390*/  STG.E.64 desc[UR6][R2.64], R6 ;  /* 0x0000000602007986 */ /* 0x001fe2000c101b06 */
[----:B------:R-:W-:Y:S05]  /*03a0*/  EXIT ;  /* 0x000000000000794d */ /* 0x000fea0003800000 */
.L_x_0:
[----:B------:R-:W-:-:S00]  /*03b0*/  BRA `(.L_x_0) ;  /* 0xfffffffc00fc7947 */ /* 0x000fc0000383ffff */
[----:B------:R-:W-:-:S00]  /*03c0*/  NOP ;  /* 0x0000000000007918 */ /* 0x000fc00000000000 */
        /* <DEDUP_REMOVED lines=11> */
.L_x_1:


//--------------------- .nv.shared.triton_poi_fused_8 --------------------------
	.section	.nv.shared.triton_poi_fused_8,"aw",@nobits
	.sectionflags	@""
	.align	16
	.zero		1024


//--------------------- .nv.constant0.triton_poi_fused_8 --------------------------
	.section	.nv.constant0.triton_poi_fused_8,"a",@progbits
	.sectionflags	@""
	.align	4
.nv.constant0.triton_poi_fused_8:
	.zero		552
